//
// Generated by NVIDIA NVVM Compiler
//
// Compiler Build ID: CL-36424714
// Cuda compilation tools, release 13.0, V13.0.88
// Based on NVVM 20.0.0
//

.version 9.0
.target sm_100
.address_size 64

	// .globl	_Z4initjP17curandStateXORWOW
.global .align 4 .b8 precalc_xorwow_matrix[102400];
.global .align 4 .b8 precalc_xorwow_offset_matrix[102400];
.global .align 4 .b8 mrg32k3aM1[2304];
.global .align 4 .b8 mrg32k3aM2[2304];
.global .align 4 .b8 mrg32k3aM1SubSeq[2016];
.global .align 4 .b8 mrg32k3aM2SubSeq[2016];
.global .align 4 .b8 mrg32k3aM1Seq[2304];
.global .align 4 .b8 mrg32k3aM2Seq[2304];
.const .align 8 .b8 __cr_lgamma_table[72];

.visible .entry _Z4initjP17curandStateXORWOW(
	.param .u32 _Z4initjP17curandStateXORWOW_param_0,
	.param .u64 .ptr .align 1 _Z4initjP17curandStateXORWOW_param_1
)
{
	.reg .pred 	%p<24>;
	.reg .b32 	%r<409>;
	.reg .b64 	%rd<18>;

	ld.param.u32 	%r182, [_Z4initjP17curandStateXORWOW_param_0];
	ld.param.u64 	%rd8, [_Z4initjP17curandStateXORWOW_param_1];
	cvta.to.global.u64 	%rd9, %rd8;
	mov.u32 	%r183, %ctaid.x;
	mov.u32 	%r184, %ntid.x;
	mov.u32 	%r185, %tid.x;
	mad.lo.s32 	%r186, %r183, %r184, %r185;
	cvt.u64.u32 	%rd17, %r186;
	mul.wide.u32 	%rd10, %r186, 48;
	add.s64 	%rd2, %rd9, %rd10;
	xor.b32  	%r187, %r182, -1429050551;
	mul.lo.s32 	%r188, %r187, 1099087573;
	add.s32 	%r189, %r188, -638133224;
	add.s32 	%r190, %r188, 123456789;
	st.global.v2.u32 	[%rd2], {%r189, %r190};
	xor.b32  	%r191, %r188, 362436069;
	mov.b32 	%r192, -123459836;
	st.global.v2.u32 	[%rd2+8], {%r191, %r192};
	add.s32 	%r193, %r188, 5783321;
	mov.b32 	%r194, -589760388;
	st.global.v2.u32 	[%rd2+16], {%r194, %r193};
	setp.eq.s32 	%p1, %r186, 0;
	@%p1 bra 	$L__BB0_42;
	mov.b32 	%r315, 0;
	mov.u64 	%rd12, precalc_xorwow_matrix;
$L__BB0_2:
	and.b64  	%rd4, %rd17, 3;
	setp.eq.s64 	%p2, %rd4, 0;
	@%p2 bra 	$L__BB0_41;
	mul.wide.u32 	%rd11, %r315, 3200;
	add.s64 	%rd5, %rd12, %rd11;
	cvt.u32.u64 	%r2, %rd4;
	mov.b32 	%r316, 0;
$L__BB0_4:
	mov.b32 	%r329, 0;
	mov.u32 	%r330, %r329;
	mov.u32 	%r331, %r329;
	mov.u32 	%r332, %r329;
	mov.u32 	%r333, %r329;
	mov.u32 	%r322, %r329;
$L__BB0_5:
	mul.wide.u32 	%rd13, %r322, 4;
	add.s64 	%rd14, %rd2, %rd13;
	ld.global.u32 	%r10, [%rd14+4];
	shl.b32 	%r11, %r322, 5;
	mov.b32 	%r328, 0;
$L__BB0_6:
	.pragma "nounroll";
	shr.u32 	%r199, %r10, %r328;
	and.b32  	%r200, %r199, 1;
	setp.eq.b32 	%p3, %r200, 1;
	not.pred 	%p4, %p3;
	add.s32 	%r201, %r11, %r328;
	mul.lo.s32 	%r202, %r201, 5;
	mul.wide.u32 	%rd15, %r202, 4;
	add.s64 	%rd6, %rd5, %rd15;
	@%p4 bra 	$L__BB0_8;
	ld.global.u32 	%r203, [%rd6];
	xor.b32  	%r333, %r333, %r203;
	ld.global.u32 	%r204, [%rd6+4];
	xor.b32  	%r332, %r332, %r204;
	ld.global.u32 	%r205, [%rd6+8];
	xor.b32  	%r331, %r331, %r205;
	ld.global.u32 	%r206, [%rd6+12];
	xor.b32  	%r330, %r330, %r206;
	ld.global.u32 	%r207, [%rd6+16];
	xor.b32  	%r329, %r329, %r207;
$L__BB0_8:
	and.b32  	%r209, %r199, 2;
	setp.eq.s32 	%p5, %r209, 0;
	@%p5 bra 	$L__BB0_10;
	ld.global.u32 	%r210, [%rd6+20];
	xor.b32  	%r333, %r333, %r210;
	ld.global.u32 	%r211, [%rd6+24];
	xor.b32  	%r332, %r332, %r211;
	ld.global.u32 	%r212, [%rd6+28];
	xor.b32  	%r331, %r331, %r212;
	ld.global.u32 	%r213, [%rd6+32];
	xor.b32  	%r330, %r330, %r213;
	ld.global.u32 	%r214, [%rd6+36];
	xor.b32  	%r329, %r329, %r214;
$L__BB0_10:
	and.b32  	%r216, %r199, 4;
	setp.eq.s32 	%p6, %r216, 0;
	@%p6 bra 	$L__BB0_12;
	ld.global.u32 	%r217, [%rd6+40];
	xor.b32  	%r333, %r333, %r217;
	ld.global.u32 	%r218, [%rd6+44];
	xor.b32  	%r332, %r332, %r218;
	ld.global.u32 	%r219, [%rd6+48];
	xor.b32  	%r331, %r331, %r219;
	ld.global.u32 	%r220, [%rd6+52];
	xor.b32  	%r330, %r330, %r220;
	ld.global.u32 	%r221, [%rd6+56];
	xor.b32  	%r329, %r329, %r221;
$L__BB0_12:
	and.b32  	%r223, %r199, 8;
	setp.eq.s32 	%p7, %r223, 0;
	@%p7 bra 	$L__BB0_14;
	ld.global.u32 	%r224, [%rd6+60];
	xor.b32  	%r333, %r333, %r224;
	ld.global.u32 	%r225, [%rd6+64];
	xor.b32  	%r332, %r332, %r225;
	ld.global.u32 	%r226, [%rd6+68];
	xor.b32  	%r331, %r331, %r226;
	ld.global.u32 	%r227, [%rd6+72];
	xor.b32  	%r330, %r330, %r227;
	ld.global.u32 	%r228, [%rd6+76];
	xor.b32  	%r329, %r329, %r228;
$L__BB0_14:
	and.b32  	%r230, %r199, 16;
	setp.eq.s32 	%p8, %r230, 0;
	@%p8 bra 	$L__BB0_16;
	ld.global.u32 	%r231, [%rd6+80];
	xor.b32  	%r333, %r333, %r231;
	ld.global.u32 	%r232, [%rd6+84];
	xor.b32  	%r332, %r332, %r232;
	ld.global.u32 	%r233, [%rd6+88];
	xor.b32  	%r331, %r331, %r233;
	ld.global.u32 	%r234, [%rd6+92];
	xor.b32  	%r330, %r330, %r234;
	ld.global.u32 	%r235, [%rd6+96];
	xor.b32  	%r329, %r329, %r235;
$L__BB0_16:
	and.b32  	%r237, %r199, 32;
	setp.eq.s32 	%p9, %r237, 0;
	@%p9 bra 	$L__BB0_18;
	ld.global.u32 	%r238, [%rd6+100];
	xor.b32  	%r333, %r333, %r238;
	ld.global.u32 	%r239, [%rd6+104];
	xor.b32  	%r332, %r332, %r239;
	ld.global.u32 	%r240, [%rd6+108];
	xor.b32  	%r331, %r331, %r240;
	ld.global.u32 	%r241, [%rd6+112];
	xor.b32  	%r330, %r330, %r241;
	ld.global.u32 	%r242, [%rd6+116];
	xor.b32  	%r329, %r329, %r242;
$L__BB0_18:
	and.b32  	%r244, %r199, 64;
	setp.eq.s32 	%p10, %r244, 0;
	@%p10 bra 	$L__BB0_20;
	ld.global.u32 	%r245, [%rd6+120];
	xor.b32  	%r333, %r333, %r245;
	ld.global.u32 	%r246, [%rd6+124];
	xor.b32  	%r332, %r332, %r246;
	ld.global.u32 	%r247, [%rd6+128];
	xor.b32  	%r331, %r331, %r247;
	ld.global.u32 	%r248, [%rd6+132];
	xor.b32  	%r330, %r330, %r248;
	ld.global.u32 	%r249, [%rd6+136];
	xor.b32  	%r329, %r329, %r249;
$L__BB0_20:
	and.b32  	%r251, %r199, 128;
	setp.eq.s32 	%p11, %r251, 0;
	@%p11 bra 	$L__BB0_22;
	ld.global.u32 	%r252, [%rd6+140];
	xor.b32  	%r333, %r333, %r252;
	ld.global.u32 	%r253, [%rd6+144];
	xor.b32  	%r332, %r332, %r253;
	ld.global.u32 	%r254, [%rd6+148];
	xor.b32  	%r331, %r331, %r254;
	ld.global.u32 	%r255, [%rd6+152];
	xor.b32  	%r330, %r330, %r255;
	ld.global.u32 	%r256, [%rd6+156];
	xor.b32  	%r329, %r329, %r256;
$L__BB0_22:
	and.b32  	%r258, %r199, 256;
	setp.eq.s32 	%p12, %r258, 0;
	@%p12 bra 	$L__BB0_24;
	ld.global.u32 	%r259, [%rd6+160];
	xor.b32  	%r333, %r333, %r259;
	ld.global.u32 	%r260, [%rd6+164];
	xor.b32  	%r332, %r332, %r260;
	ld.global.u32 	%r261, [%rd6+168];
	xor.b32  	%r331, %r331, %r261;
	ld.global.u32 	%r262, [%rd6+172];
	xor.b32  	%r330, %r330, %r262;
	ld.global.u32 	%r263, [%rd6+176];
	xor.b32  	%r329, %r329, %r263;
$L__BB0_24:
	and.b32  	%r265, %r199, 512;
	setp.eq.s32 	%p13, %r265, 0;
	@%p13 bra 	$L__BB0_26;
	ld.global.u32 	%r266, [%rd6+180];
	xor.b32  	%r333, %r333, %r266;
	ld.global.u32 	%r267, [%rd6+184];
	xor.b32  	%r332, %r332, %r267;
	ld.global.u32 	%r268, [%rd6+188];
	xor.b32  	%r331, %r331, %r268;
	ld.global.u32 	%r269, [%rd6+192];
	xor.b32  	%r330, %r330, %r269;
	ld.global.u32 	%r270, [%rd6+196];
	xor.b32  	%r329, %r329, %r270;
$L__BB0_26:
	and.b32  	%r272, %r199, 1024;
	setp.eq.s32 	%p14, %r272, 0;
	@%p14 bra 	$L__BB0_28;
	ld.global.u32 	%r273, [%rd6+200];
	xor.b32  	%r333, %r333, %r273;
	ld.global.u32 	%r274, [%rd6+204];
	xor.b32  	%r332, %r332, %r274;
	ld.global.u32 	%r275, [%rd6+208];
	xor.b32  	%r331, %r331, %r275;
	ld.global.u32 	%r276, [%rd6+212];
	xor.b32  	%r330, %r330, %r276;
	ld.global.u32 	%r277, [%rd6+216];
	xor.b32  	%r329, %r329, %r277;
$L__BB0_28:
	and.b32  	%r279, %r199, 2048;
	setp.eq.s32 	%p15, %r279, 0;
	@%p15 bra 	$L__BB0_30;
	ld.global.u32 	%r280, [%rd6+220];
	xor.b32  	%r333, %r333, %r280;
	ld.global.u32 	%r281, [%rd6+224];
	xor.b32  	%r332, %r332, %r281;
	ld.global.u32 	%r282, [%rd6+228];
	xor.b32  	%r331, %r331, %r282;
	ld.global.u32 	%r283, [%rd6+232];
	xor.b32  	%r330, %r330, %r283;
	ld.global.u32 	%r284, [%rd6+236];
	xor.b32  	%r329, %r329, %r284;
$L__BB0_30:
	and.b32  	%r286, %r199, 4096;
	setp.eq.s32 	%p16, %r286, 0;
	@%p16 bra 	$L__BB0_32;
	ld.global.u32 	%r287, [%rd6+240];
	xor.b32  	%r333, %r333, %r287;
	ld.global.u32 	%r288, [%rd6+244];
	xor.b32  	%r332, %r332, %r288;
	ld.global.u32 	%r289, [%rd6+248];
	xor.b32  	%r331, %r331, %r289;
	ld.global.u32 	%r290, [%rd6+252];
	xor.b32  	%r330, %r330, %r290;
	ld.global.u32 	%r291, [%rd6+256];
	xor.b32  	%r329, %r329, %r291;
$L__BB0_32:
	and.b32  	%r293, %r199, 8192;
	setp.eq.s32 	%p17, %r293, 0;
	@%p17 bra 	$L__BB0_34;
	ld.global.u32 	%r294, [%rd6+260];
	xor.b32  	%r333, %r333, %r294;
	ld.global.u32 	%r295, [%rd6+264];
	xor.b32  	%r332, %r332, %r295;
	ld.global.u32 	%r296, [%rd6+268];
	xor.b32  	%r331, %r331, %r296;
	ld.global.u32 	%r297, [%rd6+272];
	xor.b32  	%r330, %r330, %r297;
	ld.global.u32 	%r298, [%rd6+276];
	xor.b32  	%r329, %r329, %r298;
$L__BB0_34:
	and.b32  	%r300, %r199, 16384;
	setp.eq.s32 	%p18, %r300, 0;
	@%p18 bra 	$L__BB0_36;
	ld.global.u32 	%r301, [%rd6+280];
	xor.b32  	%r333, %r333, %r301;
	ld.global.u32 	%r302, [%rd6+284];
	xor.b32  	%r332, %r332, %r302;
	ld.global.u32 	%r303, [%rd6+288];
	xor.b32  	%r331, %r331, %r303;
	ld.global.u32 	%r304, [%rd6+292];
	xor.b32  	%r330, %r330, %r304;
	ld.global.u32 	%r305, [%rd6+296];
	xor.b32  	%r329, %r329, %r305;
$L__BB0_36:
	and.b32  	%r307, %r199, 32768;
	setp.eq.s32 	%p19, %r307, 0;
	@%p19 bra 	$L__BB0_38;
	ld.global.u32 	%r308, [%rd6+300];
	xor.b32  	%r333, %r333, %r308;
	ld.global.u32 	%r309, [%rd6+304];
	xor.b32  	%r332, %r332, %r309;
	ld.global.u32 	%r310, [%rd6+308];
	xor.b32  	%r331, %r331, %r310;
	ld.global.u32 	%r311, [%rd6+312];
	xor.b32  	%r330, %r330, %r311;
	ld.global.u32 	%r312, [%rd6+316];
	xor.b32  	%r329, %r329, %r312;
$L__BB0_38:
	add.s32 	%r328, %r328, 16;
	setp.ne.s32 	%p20, %r328, 32;
	@%p20 bra 	$L__BB0_6;
	mad.lo.s32 	%r313, %r322, -31, %r11;
	add.s32 	%r322, %r313, 1;
	setp.ne.s32 	%p21, %r322, 5;
	@%p21 bra 	$L__BB0_5;
	st.global.u32 	[%rd2+4], %r333;
	st.global.u32 	[%rd2+8], %r332;
	st.global.u32 	[%rd2+12], %r331;
	st.global.u32 	[%rd2+16], %r330;
	st.global.u32 	[%rd2+20], %r329;
	add.s32 	%r316, %r316, 1;
	setp.lt.u32 	%p22, %r316, %r2;
	@%p22 bra 	$L__BB0_4;
$L__BB0_41:
	shr.u64 	%rd7, %rd17, 2;
	add.s32 	%r315, %r315, 1;
	setp.gt.u64 	%p23, %rd17, 3;
	mov.u64 	%rd17, %rd7;
	@%p23 bra 	$L__BB0_2;
$L__BB0_42:
	mov.b32 	%r314, 0;
	st.global.v2.u32 	[%rd2+24], {%r314, %r314};
	st.global.u32 	[%rd2+32], %r314;
	mov.b64 	%rd16, 0;
	st.global.u64 	[%rd2+40], %rd16;
	ret;

}
	// .globl	_Z6randomP17curandStateXORWOWPf
.visible .entry _Z6randomP17curandStateXORWOWPf(
	.param .u64 .ptr .align 1 _Z6randomP17curandStateXORWOWPf_param_0,
	.param .u64 .ptr .align 1 _Z6randomP17curandStateXORWOWPf_param_1
)
{
	.reg .b32 	%r<24>;
	.reg .b32 	%f<2>;
	.reg .b64 	%rd<9>;

	ld.param.u64 	%rd1, [_Z6randomP17curandStateXORWOWPf_param_0];
	ld.param.u64 	%rd2, [_Z6randomP17curandStateXORWOWPf_param_1];
	cvta.to.global.u64 	%rd3, %rd2;
	cvta.to.global.u64 	%rd4, %rd1;
	mov.u32 	%r1, %ctaid.x;
	mov.u32 	%r2, %ntid.x;
	mov.u32 	%r3, %tid.x;
	mad.lo.s32 	%r4, %r1, %r2, %r3;
	mul.wide.u32 	%rd5, %r4, 48;
	add.s64 	%rd6, %rd4, %rd5;
	ld.global.v2.u32 	{%r5, %r6}, [%rd6];
	shr.u32 	%r7, %r6, 2;
	xor.b32  	%r8, %r7, %r6;
	ld.global.v2.u32 	{%r9, %r10}, [%rd6+8];
	ld.global.v2.u32 	{%r11, %r12}, [%rd6+16];
	st.global.v2.u32 	[%rd6+8], {%r10, %r11};
	shl.b32 	%r13, %r12, 4;
	shl.b32 	%r14, %r8, 1;
	xor.b32  	%r15, %r14, %r13;
	xor.b32  	%r16, %r15, %r8;
	xor.b32  	%r17, %r16, %r12;
	st.global.v2.u32 	[%rd6+16], {%r12, %r17};
	add.s32 	%r18, %r5, 362437;
	st.global.v2.u32 	[%rd6], {%r18, %r9};
	add.s32 	%r19, %r17, %r18;
	mul.hi.u32 	%r20, %r19, 1374389535;
	shr.u32 	%r21, %r20, 4;
	mul.lo.s32 	%r22, %r21, 50;
	sub.s32 	%r23, %r19, %r22;
	cvt.rn.f32.u32 	%f1, %r23;
	mul.wide.u32 	%rd7, %r4, 4;
	add.s64 	%rd8, %rd3, %rd7;
	st.global.f32 	[%rd8], %f1;
	ret;

}


// ===== COMPILED SASS (sm_100) =====

	.target	sm_100

	.elftype	@"ET_EXEC"


//--------------------- .note.nv.tkinfo           --------------------------
	.section	.note.nv.tkinfo,"",@"SHT_NOTE"
	.sectionflags	@"SHF_NOTE_NV_TKINFO"
	.tkinfo
        /*0018*/ 	.word	0x00000002
        /*0030*/ 	.string	""
        /*0030*/ 	.string	"ptxas"
        /*0030*/ 	.string	"Cuda compilation tools, release 13.0, V13.0.88"
        /*0030*/ 	.string	"Build cuda_13.0.r13.0/compiler.36424714_0"
        /*0030*/ 	.string	"-arch sm_100 -m 64 "



//--------------------- .note.nv.cuinfo           --------------------------
	.section	.note.nv.cuinfo,"",@"SHT_NOTE"
	.sectionflags	@"SHF_NOTE_NV_CUINFO"
        /*0018*/ 	.short	0x0002
        /*001a*/ 	.short	0x0064
        /*001c*/ 	.short	0x0082
	.zero		2


//--------------------- .nv.info                  --------------------------
	.section	.nv.info,"",@"SHT_CUDA_INFO"
	.align	4


	//----- nvinfo : EIATTR_REGCOUNT
	.align		4
        /*0000*/ 	.byte	0x04, 0x2f
        /*0002*/ 	.short	(.L_10 - .L_9)
	.align		4
.L_9:
        /*0004*/ 	.word	index@(_Z4initjP17curandStateXORWOW)
        /*0008*/ 	.word	0x0000001f


	//----- nvinfo : EIATTR_FRAME_SIZE
	.align		4
.L_10:
        /*000c*/ 	.byte	0x04, 0x11
        /*000e*/ 	.short	(.L_12 - .L_11)
	.align		4
.L_11:
        /*0010*/ 	.word	index@(_Z4initjP17curandStateXORWOW)
        /*0014*/ 	.word	0x00000000


	//----- nvinfo : EIATTR_REGCOUNT
	.align		4
.L_12:
        /*0018*/ 	.byte	0x04, 0x2f
        /*001a*/ 	.short	(.L_14 - .L_13)
	.align		4
.L_13:
        /*001c*/ 	.word	index@(_Z6randomP17curandStateXORWOWPf)
        /*0020*/ 	.word	0x00000014


	//----- nvinfo : EIATTR_FRAME_SIZE
	.align		4
.L_14:
        /*0024*/ 	.byte	0x04, 0x11
        /*0026*/ 	.short	(.L_16 - .L_15)
	.align		4
.L_15:
        /*0028*/ 	.word	index@(_Z6randomP17curandStateXORWOWPf)
        /*002c*/ 	.word	0x00000000


	//----- nvinfo : EIATTR_MIN_STACK_SIZE
	.align		4
.L_16:
        /*0030*/ 	.byte	0x04, 0x12
        /*0032*/ 	.short	(.L_18 - .L_17)
	.align		4
.L_17:
        /*0034*/ 	.word	index@(_Z6randomP17curandStateXORWOWPf)
        /*0038*/ 	.word	0x00000000


	//----- nvinfo : EIATTR_MIN_STACK_SIZE
	.align		4
.L_18:
        /*003c*/ 	.byte	0x04, 0x12
        /*003e*/ 	.short	(.L_20 - .L_19)
	.align		4
.L_19:
        /*0040*/ 	.word	index@(_Z4initjP17curandStateXORWOW)
        /*0044*/ 	.word	0x00000000
.L_20:


//--------------------- .nv.compat                --------------------------
	.section	.nv.compat,"",@"SHT_CUDA_COMPAT_INFO"
	.align	4
        /*0000*/ 	.byte	0x02, 0x09, 0x00, 0x00, 0x02, 0x02, 0x01, 0x00, 0x02, 0x05, 0x05, 0x00, 0x03, 0x07, 0x01, 0x01
        /*0010*/ 	.byte	0x02, 0x03, 0x00, 0x00, 0x02, 0x06, 0x01, 0x00, 0x04, 0x0b, 0x08, 0x00, 0x09, 0x00, 0x00, 0x00
        /*0020*/ 	.byte	0x00, 0x00, 0x00, 0x00


//--------------------- .nv.info._Z6randomP17curandStateXORWOWPf --------------------------
	.section	.nv.info._Z6randomP17curandStateXORWOWPf,"",@"SHT_CUDA_INFO"
	.sectionflags	@""
	.align	4


	//----- nvinfo : EIATTR_CUDA_API_VERSION
	.align		4
        /*0000*/ 	.byte	0x04, 0x37
        /*0002*/ 	.short	(.L_22 - .L_21)
.L_21:
        /*0004*/ 	.word	0x00000082


	//----- nvinfo : EIATTR_KPARAM_INFO
	.align		4
.L_22:
        /*0008*/ 	.byte	0x04, 0x17
        /*000a*/ 	.short	(.L_24 - .L_23)
.L_23:
        /*000c*/ 	.word	0x00000000
        /*0010*/ 	.short	0x0001
        /*0012*/ 	.short	0x0008
        /*0014*/ 	.byte	0x00, 0xf5, 0x21, 0x00


	//----- nvinfo : EIATTR_KPARAM_INFO
	.align		4
.L_24:
        /*0018*/ 	.byte	0x04, 0x17
        /*001a*/ 	.short	(.L_26 - .L_25)
.L_25:
        /*001c*/ 	.word	0x00000000
        /*0020*/ 	.short	0x0000
        /*0022*/ 	.short	0x0000
        /*0024*/ 	.byte	0x00, 0xf5, 0x21, 0x00


	//----- nvinfo : EIATTR_SPARSE_MMA_MASK
	.align		4
.L_26:
        /*0028*/ 	.byte	0x03, 0x50
        /*002a*/ 	.short	0x0000


	//----- nvinfo : EIATTR_MAXREG_COUNT
	.align		4
        /*002c*/ 	.byte	0x03, 0x1b
        /*002e*/ 	.short	0x00ff


	//----- nvinfo : EIATTR_MERCURY_ISA_VERSION
	.align		4
        /*0030*/ 	.byte	0x03, 0x5f
        /*0032*/ 	.short	0x0101


	//----- nvinfo : EIATTR_VRC_CTA_INIT_COUNT
	.align		4
        /*0034*/ 	.byte	0x02, 0x4a
	.zero		1
	.zero		1


	//----- nvinfo : EIATTR_EXIT_INSTR_OFFSETS
	.align		4
        /*0038*/ 	.byte	0x04, 0x1c
        /*003a*/ 	.short	(.L_28 - .L_27)


	//   ....[0]....
.L_27:
        /*003c*/ 	.word	0x00000210


	//----- nvinfo : EIATTR_CBANK_PARAM_SIZE
	.align		4
.L_28:
        /*0040*/ 	.byte	0x03, 0x19
        /*0042*/ 	.short	0x0010


	//----- nvinfo : EIATTR_PARAM_CBANK
	.align		4
        /*0044*/ 	.byte	0x04, 0x0a
        /*0046*/ 	.short	(.L_30 - .L_29)
	.align		4
.L_29:
        /*0048*/ 	.word	index@(.nv.constant0._Z6randomP17curandStateXORWOWPf)
        /*004c*/ 	.short	0x0380
        /*004e*/ 	.short	0x0010


	//----- nvinfo : EIATTR_SW_WAR
	.align		4
.L_30:
        /*0050*/ 	.byte	0x04, 0x36
        /*0052*/ 	.short	(.L_32 - .L_31)
.L_31:
        /*0054*/ 	.word	0x00000008
.L_32:


//--------------------- .nv.info._Z4initjP17curandStateXORWOW --------------------------
	.section	.nv.info._Z4initjP17curandStateXORWOW,"",@"SHT_CUDA_INFO"
	.sectionflags	@""
	.align	4


	//----- nvinfo : EIATTR_CUDA_API_VERSION
	.align		4
        /*0000*/ 	.byte	0x04, 0x37
        /*0002*/ 	.short	(.L_34 - .L_33)
.L_33:
        /*0004*/ 	.word	0x00000082


	//----- nvinfo : EIATTR_KPARAM_INFO
	.align		4
.L_34:
        /*0008*/ 	.byte	0x04, 0x17
        /*000a*/ 	.short	(.L_36 - .L_35)
.L_35:
        /*000c*/ 	.word	0x00000000
        /*0010*/ 	.short	0x0001
        /*0012*/ 	.short	0x0008
        /*0014*/ 	.byte	0x00, 0xf5, 0x21, 0x00


	//----- nvinfo : EIATTR_KPARAM_INFO
	.align		4
.L_36:
        /*0018*/ 	.byte	0x04, 0x17
        /*001a*/ 	.short	(.L_38 - .L_37)
.L_37:
        /*001c*/ 	.word	0x00000000
        /*0020*/ 	.short	0x0000
        /*0022*/ 	.short	0x0000
        /*0024*/ 	.byte	0x00, 0xf0, 0x11, 0x00


	//----- nvinfo : EIATTR_SPARSE_MMA_MASK
	.align		4
.L_38:
        /*0028*/ 	.byte	0x03, 0x50
        /*002a*/ 	.short	0x0000


	//----- nvinfo : EIATTR_MAXREG_COUNT
	.align		4
        /*002c*/ 	.byte	0x03, 0x1b
        /*002e*/ 	.short	0x00ff


	//----- nvinfo : EIATTR_MERCURY_ISA_VERSION
	.align		4
        /*0030*/ 	.byte	0x03, 0x5f
        /*0032*/ 	.short	0x0101


	//----- nvinfo : EIATTR_VRC_CTA_INIT_COUNT
	.align		4
        /*0034*/ 	.byte	0x02, 0x4a
	.zero		1
	.zero		1


	//----- nvinfo : EIATTR_EXIT_INSTR_OFFSETS
	.align		4
        /*0038*/ 	.byte	0x04, 0x1c
        /*003a*/ 	.short	(.L_40 - .L_39)


	//   ....[0]....
.L_39:
        /*003c*/ 	.word	0x00000ea0


	//----- nvinfo : EIATTR_CRS_STACK_SIZE
	.align		4
.L_40:
        /*0040*/ 	.byte	0x04, 0x1e
        /*0042*/ 	.short	(.L_42 - .L_41)
.L_41:
        /*0044*/ 	.word	0x00000000


	//----- nvinfo : EIATTR_CBANK_PARAM_SIZE
	.align		4
.L_42:
        /*0048*/ 	.byte	0x03, 0x19
        /*004a*/ 	.short	0x0010


	//----- nvinfo : EIATTR_PARAM_CBANK
	.align		4
        /*004c*/ 	.byte	0x04, 0x0a
        /*004e*/ 	.short	(.L_44 - .L_43)
	.align		4
.L_43:
        /*0050*/ 	.word	index@(.nv.constant0._Z4initjP17curandStateXORWOW)
        /*0054*/ 	.short	0x0380
        /*0056*/ 	.short	0x0010


	//----- nvinfo : EIATTR_SW_WAR
	.align		4
.L_44:
        /*0058*/ 	.byte	0x04, 0x36
        /*005a*/ 	.short	(.L_46 - .L_45)
.L_45:
        /*005c*/ 	.word	0x00000008
.L_46:


//--------------------- .nv.callgraph             --------------------------
	.section	.nv.callgraph,"",@"SHT_CUDA_CALLGRAPH"
	.align	4
	.sectionentsize	8
	.align		4
        /*0000*/ 	.word	0x00000000
	.align		4
        /*0004*/ 	.word	0xffffffff
	.align		4
        /*0008*/ 	.word	0x00000000
	.align		4
        /*000c*/ 	.word	0xfffffffe
	.align		4
        /*0010*/ 	.word	0x00000000
	.align		4
        /*0014*/ 	.word	0xfffffffd
	.align		4
        /*0018*/ 	.word	0x00000000
	.align		4
        /*001c*/ 	.word	0xfffffffc


//--------------------- .nv.constant4             --------------------------
	.section	.nv.constant4,"a",@progbits
	.align	8
	.align		8
.nv.constant4:
        /*0000*/ 	.dword	precalc_xorwow_matrix
	.align		8
        /*0008*/ 	.dword	precalc_xorwow_offset_matrix
	.align		8
        /*0010*/ 	.dword	mrg32k3aM1
	.align		8
        /*0018*/ 	.dword	mrg32k3aM2
	.align		8
        /*0020*/ 	.dword	mrg32k3aM1SubSeq
	.align		8
        /*0028*/ 	.dword	mrg32k3aM2SubSeq
	.align		8
        /*0030*/ 	.dword	mrg32k3aM1Seq
	.align		8
        /*0038*/ 	.dword	mrg32k3aM2Seq


//--------------------- .nv.constant3             --------------------------
	.section	.nv.constant3,"a",@progbits
	.align	8
.nv.constant3:
	.type		__cr_lgamma_table,@object
	.size		__cr_lgamma_table,(.L_8 - __cr_lgamma_table)
__cr_lgamma_table:
        /*0000*/ 	.byte	0x00, 0x00, 0x00, 0x00, 0x00, 0x00, 0x00, 0x00, 0x00, 0x00, 0x00, 0x00, 0x00, 0x00, 0x00, 0x00
        /*0010*/ 	.byte	0xef, 0x39, 0xfa, 0xfe, 0x42, 0x2e, 0xe6, 0x3f, 0x02, 0x20, 0x2a, 0xfa, 0x0b, 0xab, 0xfc, 0x3f
        /*0020*/ 	.byte	0xf9, 0x2c, 0x92, 0x7c, 0xa7, 0x6c, 0x09, 0x40, 0xc9, 0x79, 0x44, 0x3c, 0x64, 0x26, 0x13, 0x40
        /*0030*/ 	.byte	0xca, 0x01, 0xcf, 0x3a, 0x27, 0x51, 0x1a, 0x40, 0x30, 0xcc, 0x2d, 0xf3, 0xe1, 0x0c, 0x21, 0x40
        /*0040*/ 	.byte	0x0d, 0xb7, 0xfc, 0x82, 0x8e, 0x35, 0x25, 0x40
.L_8:


//--------------------- .text._Z6randomP17curandStateXORWOWPf --------------------------
	.section	.text._Z6randomP17curandStateXORWOWPf,"ax",@progbits
	.align	128
        .global         _Z6randomP17curandStateXORWOWPf
        .type           _Z6randomP17curandStateXORWOWPf,@function
        .size           _Z6randomP17curandStateXORWOWPf,(.L_x_10 - _Z6randomP17curandStateXORWOWPf)
        .other          _Z6randomP17curandStateXORWOWPf,@"STO_CUDA_ENTRY STV_DEFAULT"
_Z6randomP17curandStateXORWOWPf:
.text._Z6randomP17curandStateXORWOWPf:
[----:B------:R-:W-:Y:S01]  /*0000*/  LDC R1, c[0x0][0x37c] ;  /* 0x0000df00ff017b82 */ /* 0x000fe20000000800 */
[----:B------:R-:W0:Y:S07]  /*0010*/  S2R R0, SR_TID.X ;  /* 0x0000000000007919 */ /* 0x000e2e0000002100 */
[----:B------:R-:W0:Y:S01]  /*0020*/  S2UR UR6, SR_CTAID.X ;  /* 0x00000000000679c3 */ /* 0x000e220000002500 */
[----:B------:R-:W1:Y:S07]  /*0030*/  LDCU.64 UR4, c[0x0][0x358] ;  /* 0x00006b00ff0477ac */ /* 0x000e6e0008000a00 */
[----:B------:R-:W0:Y:S08]  /*0040*/  LDC R11, c[0x0][0x360] ;  /* 0x0000d800ff0b7b82 */ /* 0x000e300000000800 */
[----:B------:R-:W2:Y:S08]  /*0050*/  LDC.64 R2, c[0x0][0x380] ;  /* 0x0000e000ff027b82 */ /* 0x000eb00000000a00 */
[----:B------:R-:W3:Y:S01]  /*0060*/  LDC.64 R8, c[0x0][0x388] ;  /* 0x0000e200ff087b82 */ /* 0x000ee20000000a00 */
[----:B0-----:R-:W-:-:S04]  /*0070*/  IMAD R11, R11, UR6, R0 ;  /* 0x000000060b0b7c24 */ /* 0x001fc8000f8e0200 */
[----:B--2---:R-:W-:-:S05]  /*0080*/  IMAD.WIDE.U32 R2, R11, 0x30, R2 ;  /* 0x000000300b027825 */ /* 0x004fca00078e0002 */
[----:B-1----:R-:W2:Y:S04]  /*0090*/  LDG.E.64 R12, desc[UR4][R2.64] ;  /* 0x00000004020c7981 */ /* 0x002ea8000c1e1b00 */
[----:B------:R-:W4:Y:S04]  /*00a0*/  LDG.E.64 R4, desc[UR4][R2.64+0x10] ;  /* 0x0000100402047981 */ /* 0x000f28000c1e1b00 */
[----:B------:R-:W5:Y:S01]  /*00b0*/  LDG.E.64 R6, desc[UR4][R2.64+0x8] ;  /* 0x0000080402067981 */ /* 0x000f62000c1e1b00 */
[----:B---3--:R-:W-:Y:S01]  /*00c0*/  IMAD.WIDE.U32 R8, R11, 0x4, R8 ;  /* 0x000000040b087825 */ /* 0x008fe200078e0008 */
[----:B--2---:R-:W-:-:S04]  /*00d0*/  SHF.R.U32.HI R0, RZ, 0x2, R13 ;  /* 0x00000002ff007819 */ /* 0x004fc8000001160d */
[----:B------:R-:W-:Y:S01]  /*00e0*/  LOP3.LUT R0, R0, R13, RZ, 0x3c, !PT ;  /* 0x0000000d00007212 */ /* 0x000fe200078e3cff */
[----:B----4-:R-:W-:Y:S01]  /*00f0*/  IMAD.SHL.U32 R13, R5, 0x10, RZ ;  /* 0x00000010050d7824 */ /* 0x010fe200078e00ff */
[----:B------:R-:W-:Y:S01]  /*0100*/  MOV R15, R4 ;  /* 0x00000004000f7202 */ /* 0x000fe20000000f00 */
[----:B------:R-:W-:Y:S01]  /*0110*/  IMAD.MOV.U32 R16, RZ, RZ, R5 ;  /* 0x000000ffff107224 */ /* 0x000fe200078e0005 */
[----:B-----5:R-:W-:Y:S01]  /*0120*/  MOV R14, R7 ;  /* 0x00000007000e7202 */ /* 0x020fe20000000f00 */
[----:B------:R-:W-:Y:S01]  /*0130*/  IMAD.SHL.U32 R10, R0, 0x2, RZ ;  /* 0x00000002000a7824 */ /* 0x000fe200078e00ff */
[----:B------:R-:W-:-:S03]  /*0140*/  MOV R11, R6 ;  /* 0x00000006000b7202 */ /* 0x000fc60000000f00 */
[----:B------:R-:W-:Y:S01]  /*0150*/  STG.E.64 desc[UR4][R2.64+0x8], R14 ;  /* 0x0000080e02007986 */ /* 0x000fe2000c101b04 */
[----:B------:R-:W-:Y:S02]  /*0160*/  LOP3.LUT R0, R0, R10, R13, 0x96, !PT ;  /* 0x0000000a00007212 */ /* 0x000fe400078e960d */
[----:B------:R-:W-:Y:S02]  /*0170*/  IADD3 R10, PT, PT, R12, 0x587c5, RZ ;  /* 0x000587c50c0a7810 */ /* 0x000fe40007ffe0ff */
[----:B------:R-:W-:-:S03]  /*0180*/  LOP3.LUT R17, R0, R5, RZ, 0x3c, !PT ;  /* 0x0000000500117212 */ /* 0x000fc600078e3cff */
[----:B------:R-:W-:Y:S02]  /*0190*/  STG.E.64 desc[UR4][R2.64], R10 ;  /* 0x0000000a02007986 */ /* 0x000fe4000c101b04 */
[----:B------:R-:W-:Y:S02]  /*01a0*/  IMAD.IADD R0, R17, 0x1, R10 ;  /* 0x0000000111007824 */ /* 0x000fe400078e020a */
[----:B------:R-:W-:Y:S02]  /*01b0*/  STG.E.64 desc[UR4][R2.64+0x10], R16 ;  /* 0x0000101002007986 */ /* 0x000fe4000c101b04 */
[----:B------:R-:W-:-:S05]  /*01c0*/  IMAD.HI.U32 R12, R0, 0x51eb851f, RZ ;  /* 0x51eb851f000c7827 */ /* 0x000fca00078e00ff */
[----:B------:R-:W-:-:S05]  /*01d0*/  SHF.R.U32.HI R13, RZ, 0x4, R12 ;  /* 0x00000004ff0d7819 */ /* 0x000fca000001160c */
[----:B------:R-:W-:-:S05]  /*01e0*/  IMAD R13, R13, -0x32, R0 ;  /* 0xffffffce0d0d7824 */ /* 0x000fca00078e0200 */
[----:B------:R-:W-:-:S05]  /*01f0*/  I2FP.F32.U32 R13, R13 ;  /* 0x0000000d000d7245 */ /* 0x000fca0000201000 */
[----:B------:R-:W-:Y:S01]  /*0200*/  STG.E desc[UR4][R8.64], R13 ;  /* 0x0000000d08007986 */ /* 0x000fe2000c101904 */
[----:B------:R-:W-:Y:S05]  /*0210*/  EXIT ;  /* 0x000000000000794d */ /* 0x000fea0003800000 */
.L_x_0:
[----:B------:R-:W-:-:S00]  /*0220*/  BRA `(.L_x_0) ;  /* 0xfffffffc00fc7947 */ /* 0x000fc0000383ffff */
[----:B------:R-:W-:-:S00]  /*0230*/  NOP ;  /* 0x0000000000007918 */ /* 0x000fc00000000000 */
        /* <DEDUP_REMOVED lines=12> */
.L_x_10:


//--------------------- .text._Z4initjP17curandStateXORWOW --------------------------
	.section	.text._Z4initjP17curandStateXORWOW,"ax",@progbits
	.align	128
        .global         _Z4initjP17curandStateXORWOW
        .type           _Z4initjP17curandStateXORWOW,@function
        .size           _Z4initjP17curandStateXORWOW,(.L_x_11 - _Z4initjP17curandStateXORWOW)
        .other          _Z4initjP17curandStateXORWOW,@"STO_CUDA_ENTRY STV_DEFAULT"
_Z4initjP17curandStateXORWOW:
.text._Z4initjP17curandStateXORWOW:
[----:B------:R-:W-:Y:S01]  /*0000*/  LDC R1, c[0x0][0x37c] ;  /* 0x0000df00ff017b82 */ /* 0x000fe20000000800 */
[----:B------:R-:W0:Y:S07]  /*0010*/  S2R R3, SR_TID.X ;  /* 0x0000000000037919 */ /* 0x000e2e0000002100 */
[----:B------:R-:W1:Y:S01]  /*0020*/  LDC R2, c[0x0][0x380] ;  /* 0x0000e000ff027b82 */ /* 0x000e620000000800 */
[----:B------:R-:W2:Y:S01]  /*0030*/  LDCU.64 UR4, c[0x0][0x358] ;  /* 0x00006b00ff0477ac */ /* 0x000ea20008000a00 */
[----:B------:R-:W-:Y:S01]  /*0040*/  IMAD.MOV.U32 R9, RZ, RZ, -0x75bd8fc ;  /* 0xf8a42704ff097424 */ /* 0x000fe200078e00ff */
[----:B------:R-:W-:Y:S01]  /*0050*/  BSSY.RECONVERGENT B0, `(.L_x_1) ;  /* 0x00000e1000007945 */ /* 0x000fe20003800200 */
[----:B------:R-:W-:-:S04]  /*0060*/  IMAD.MOV.U32 R10, RZ, RZ, -0x23270784 ;  /* 0xdcd8f87cff0a7424 */ /* 0x000fc800078e00ff */
[----:B------:R-:W0:Y:S08]  /*0070*/  S2UR UR6, SR_CTAID.X ;  /* 0x00000000000679c3 */ /* 0x000e300000002500 */
[----:B------:R-:W0:Y:S08]  /*0080*/  LDC R0, c[0x0][0x360] ;  /* 0x0000d800ff007b82 */ /* 0x000e300000000800 */
[----:B------:R-:W3:Y:S01]  /*0090*/  LDC.64 R6, c[0x0][0x388] ;  /* 0x0000e200ff067b82 */ /* 0x000ee20000000a00 */
[----:B-1----:R-:W-:-:S05]  /*00a0*/  LOP3.LUT R2, R2, 0xaad26b49, RZ, 0x3c, !PT ;  /* 0xaad26b4902027812 */ /* 0x002fca00078e3cff */
[----:B------:R-:W-:-:S04]  /*00b0*/  IMAD R2, R2, 0x4182bed5, RZ ;  /* 0x4182bed502027824 */ /* 0x000fc800078e02ff */
[C---:B------:R-:W-:Y:S01]  /*00c0*/  VIADD R4, R2.reuse, 0xd9f6dc18 ;  /* 0xd9f6dc1802047836 */ /* 0x040fe20000000000 */
[C---:B------:R-:W-:Y:S01]  /*00d0*/  LOP3.LUT R8, R2.reuse, 0x159a55e5, RZ, 0x3c, !PT ;  /* 0x159a55e502087812 */ /* 0x040fe200078e3cff */
[C---:B------:R-:W-:Y:S02]  /*00e0*/  VIADD R5, R2.reuse, 0x75bcd15 ;  /* 0x075bcd1502057836 */ /* 0x040fe40000000000 */
[----:B------:R-:W-:Y:S02]  /*00f0*/  VIADD R11, R2, 0x583f19 ;  /* 0x00583f19020b7836 */ /* 0x000fe40000000000 */
[----:B0-----:R-:W-:-:S05]  /*0100*/  IMAD R0, R0, UR6, R3 ;  /* 0x0000000600007c24 */ /* 0x001fca000f8e0203 */
[C---:B------:R-:W-:Y:S01]  /*0110*/  ISETP.NE.AND P0, PT, R0.reuse, RZ, PT ;  /* 0x000000ff0000720c */ /* 0x040fe20003f05270 */
[----:B---3--:R-:W-:-:S05]  /*0120*/  IMAD.WIDE.U32 R6, R0, 0x30, R6 ;  /* 0x0000003000067825 */ /* 0x008fca00078e0006 */
[----:B--2---:R0:W-:Y:S04]  /*0130*/  STG.E.64 desc[UR4][R6.64], R4 ;  /* 0x0000000406007986 */ /* 0x0041e8000c101b04 */
[----:B------:R0:W-:Y:S04]  /*0140*/  STG.E.64 desc[UR4][R6.64+0x8], R8 ;  /* 0x0000080806007986 */ /* 0x0001e8000c101b04 */
[----:B------:R0:W-:Y:S01]  /*0150*/  STG.E.64 desc[UR4][R6.64+0x10], R10 ;  /* 0x0000100a06007986 */ /* 0x0001e2000c101b04 */
[----:B------:R-:W-:Y:S05]  /*0160*/  @!P0 BRA `(.L_x_2) ;  /* 0x0000000c003c8947 */ /* 0x000fea0003800000 */
[----:B------:R-:W-:-:S07]  /*0170*/  CS2R R12, SRZ ;  /* 0x00000000000c7805 */ /* 0x000fce000001ff00 */
.L_x_8:
[----:B-1----:R-:W-:Y:S01]  /*0180*/  LOP3.LUT R2, R0, 0x3, RZ, 0xc0, !PT ;  /* 0x0000000300027812 */ /* 0x002fe200078ec0ff */
[----:B------:R-:W-:Y:S03]  /*0190*/  BSSY.RECONVERGENT B1, `(.L_x_3) ;  /* 0x00000c6000017945 */ /* 0x000fe60003800200 */
[----:B------:R-:W-:-:S04]  /*01a0*/  ISETP.NE.U32.AND P0, PT, R2, RZ, PT ;  /* 0x000000ff0200720c */ /* 0x000fc80003f05070 */
[----:B------:R-:W-:-:S13]  /*01b0*/  ISETP.NE.AND.EX P0, PT, RZ, RZ, PT, P0 ;  /* 0x000000ffff00720c */ /* 0x000fda0003f05300 */
[----:B------:R-:W-:Y:S05]  /*01c0*/  @!P0 BRA `(.L_x_4) ;  /* 0x0000000c00088947 */ /* 0x000fea0003800000 */
[----:B0-----:R-:W0:Y:S01]  /*01d0*/  LDC.64 R8, c[0x4][RZ] ;  /* 0x01000000ff087b82 */ /* 0x001e220000000a00 */
[----:B------:R-:W-:Y:S02]  /*01e0*/  IMAD.MOV.U32 R14, RZ, RZ, RZ ;  /* 0x000000ffff0e7224 */ /* 0x000fe400078e00ff */
[----:B0-----:R-:W-:-:S07]  /*01f0*/  IMAD.WIDE.U32 R8, R12, 0xc80, R8 ;  /* 0x00000c800c087825 */ /* 0x001fce00078e0008 */
.L_x_7:
[----:B-1----:R-:W-:Y:S01]  /*0200*/  IMAD.MOV.U32 R15, RZ, RZ, RZ ;  /* 0x000000ffff0f7224 */ /* 0x002fe200078e00ff */
[----:B------:R-:W-:Y:S01]  /*0210*/  CS2R R2, SRZ ;  /* 0x0000000000027805 */ /* 0x000fe2000001ff00 */
[----:B------:R-:W-:Y:S01]  /*0220*/  IMAD.MOV.U32 R17, RZ, RZ, RZ ;  /* 0x000000ffff117224 */ /* 0x000fe200078e00ff */
[----:B------:R-:W-:-:S07]  /*0230*/  CS2R R4, SRZ ;  /* 0x0000000000047805 */ /* 0x000fce000001ff00 */
.L_x_6:
[----:B------:R-:W-:-:S05]  /*0240*/  IMAD.WIDE.U32 R10, R17, 0x4, R6 ;  /* 0x00000004110a7825 */ /* 0x000fca00078e0006 */
[----:B------:R0:W5:Y:S01]  /*0250*/  LDG.E R16, desc[UR4][R10.64+0x4] ;  /* 0x000004040a107981 */ /* 0x000162000c1e1900 */
[----:B------:R-:W-:-:S07]  /*0260*/  IMAD.MOV.U32 R19, RZ, RZ, RZ ;  /* 0x000000ffff137224 */ /* 0x000fce00078e00ff */
.L_x_5:
[----:B-----5:R-:W-:Y:S01]  /*0270*/  SHF.R.U32.HI R24, RZ, R19, R16 ;  /* 0x00000013ff187219 */ /* 0x020fe20000011610 */
[----:B0-----:R-:W-:-:S03]  /*0280*/  IMAD.SHL.U32 R10, R17, 0x20, RZ ;  /* 0x00000020110a7824 */ /* 0x001fc600078e00ff */
[----:B------:R-:W-:Y:S01]  /*0290*/  LOP3.LUT R11, R24, 0x1, RZ, 0xc0, !PT ;  /* 0x00000001180b7812 */ /* 0x000fe200078ec0ff */
[----:B------:R-:W-:-:S03]  /*02a0*/  IMAD.IADD R10, R10, 0x1, R19 ;  /* 0x000000010a0a7824 */ /* 0x000fc600078e0213 */
[----:B------:R-:W-:Y:S01]  /*02b0*/  ISETP.NE.U32.AND P0, PT, R11, 0x1, PT ;  /* 0x000000010b00780c */ /* 0x000fe20003f05070 */
[----:B------:R-:W-:-:S03]  /*02c0*/  IMAD R11, R10, 0x5, RZ ;  /* 0x000000050a0b7824 */ /* 0x000fc600078e02ff */
[----:B------:R-:W-:Y:S01]  /*02d0*/  R2P PR, R24, 0x7e ;  /* 0x0000007e18007804 */ /* 0x000fe20000000000 */
[----:B------:R-:W-:-:S08]  /*02e0*/  IMAD.WIDE.U32 R10, R11, 0x4, R8 ;  /* 0x000000040b0a7825 */ /* 0x000fd000078e0008 */
[----:B------:R-:W2:Y:S04]  /*02f0*/  @!P0 LDG.E R18, desc[UR4][R10.64] ;  /* 0x000000040a128981 */ /* 0x000ea8000c1e1900 */
[----:B------:R-:W3:Y:S04]  /*0300*/  @!P0 LDG.E R20, desc[UR4][R10.64+0x10] ;  /* 0x000010040a148981 */ /* 0x000ee8000c1e1900 */
[----:B------:R-:W4:Y:S04]  /*0310*/  @P1 LDG.E R22, desc[UR4][R10.64+0x14] ;  /* 0x000014040a161981 */ /* 0x000f28000c1e1900 */
[----:B------:R-:W4:Y:S04]  /*0320*/  @P2 LDG.E R26, desc[UR4][R10.64+0x28] ;  /* 0x000028040a1a2981 */ /* 0x000f28000c1e1900 */
[----:B------:R-:W4:Y:S04]  /*0330*/  @!P0 LDG.E R21, desc[UR4][R10.64+0x4] ;  /* 0x000004040a158981 */ /* 0x000f28000c1e1900 */
[----:B------:R-:W4:Y:S04]  /*0340*/  @!P0 LDG.E R23, desc[UR4][R10.64+0xc] ;  /* 0x00000c040a178981 */ /* 0x000f28000c1e1900 */
[----:B------:R-:W4:Y:S04]  /*0350*/  @P1 LDG.E R25, desc[UR4][R10.64+0x18] ;  /* 0x000018040a191981 */ /* 0x000f28000c1e1900 */
[----:B------:R-:W4:Y:S04]  /*0360*/  @P3 LDG.E R28, desc[UR4][R10.64+0x3c] ;  /* 0x00003c040a1c3981 */ /* 0x000f28000c1e1900 */
[----:B------:R-:W4:Y:S01]  /*0370*/  @P6 LDG.E R27, desc[UR4][R10.64+0x7c] ;  /* 0x00007c040a1b6981 */ /* 0x000f22000c1e1900 */
[----:B--2---:R-:W-:-:S03]  /*0380*/  @!P0 LOP3.LUT R15, R15, R18, RZ, 0x3c, !PT ;  /* 0x000000120f0f8212 */ /* 0x004fc600078e3cff */
[----:B------:R-:W2:Y:S01]  /*0390*/  @!P0 LDG.E R18, desc[UR4][R10.64+0x8] ;  /* 0x000008040a128981 */ /* 0x000ea2000c1e1900 */
[----:B---3--:R-:W-:-:S03]  /*03a0*/  @!P0 LOP3.LUT R3, R3, R20, RZ, 0x3c, !PT ;  /* 0x0000001403038212 */ /* 0x008fc600078e3cff */
[----:B------:R-:W3:Y:S01]  /*03b0*/  @P1 LDG.E R20, desc[UR4][R10.64+0x24] ;  /* 0x000024040a141981 */ /* 0x000ee2000c1e1900 */
[----:B----4-:R-:W-:-:S03]  /*03c0*/  @P1 LOP3.LUT R15, R15, R22, RZ, 0x3c, !PT ;  /* 0x000000160f0f1212 */ /* 0x010fc600078e3cff */
[----:B------:R-:W4:Y:S01]  /*03d0*/  @P2 LDG.E R22, desc[UR4][R10.64+0x38] ;  /* 0x000038040a162981 */ /* 0x000f22000c1e1900 */
[----:B------:R-:W-:-:S03]  /*03e0*/  @P2 LOP3.LUT R15, R15, R26, RZ, 0x3c, !PT ;  /* 0x0000001a0f0f2212 */ /* 0x000fc600078e3cff */
[----:B------:R-:W4:Y:S01]  /*03f0*/  @P4 LDG.E R26, desc[UR4][R10.64+0x50] ;  /* 0x000050040a1a4981 */ /* 0x000f22000c1e1900 */
[----:B------:R-:W-:-:S03]  /*0400*/  @!P0 LOP3.LUT R4, R4, R21, RZ, 0x3c, !PT ;  /* 0x0000001504048212 */ /* 0x000fc600078e3cff */
[----:B------:R-:W4:Y:S01]  /*0410*/  @P1 LDG.E R21, desc[UR4][R10.64+0x20] ;  /* 0x000020040a151981 */ /* 0x000f22000c1e1900 */
[----:B------:R-:W-:-:S03]  /*0420*/  @!P0 LOP3.LUT R2, R2, R23, RZ, 0x3c, !PT ;  /* 0x0000001702028212 */ /* 0x000fc600078e3cff */
[----:B------:R-:W4:Y:S01]  /*0430*/  @P2 LDG.E R23, desc[UR4][R10.64+0x2c] ;  /* 0x00002c040a172981 */ /* 0x000f22000c1e1900 */
[----:B------:R-:W-:-:S03]  /*0440*/  @P1 LOP3.LUT R4, R4, R25, RZ, 0x3c, !PT ;  /* 0x0000001904041212 */ /* 0x000fc600078e3cff */
[----:B------:R-:W4:Y:S01]  /*0450*/  @P2 LDG.E R25, desc[UR4][R10.64+0x34] ;  /* 0x000034040a192981 */ /* 0x000f22000c1e1900 */
[----:B--2---:R-:W-:-:S03]  /*0460*/  @!P0 LOP3.LUT R5, R5, R18, RZ, 0x3c, !PT ;  /* 0x0000001205058212 */ /* 0x004fc600078e3cff */
[----:B------:R-:W2:Y:S01]  /*0470*/  @P1 LDG.E R18, desc[UR4][R10.64+0x1c] ;  /* 0x00001c040a121981 */ /* 0x000ea2000c1e1900 */
[----:B---3--:R-:W-:-:S03]  /*0480*/  @P1 LOP3.LUT R3, R3, R20, RZ, 0x3c, !PT ;  /* 0x0000001403031212 */ /* 0x008fc600078e3cff */
[----:B------:R-:W3:Y:S01]  /*0490*/  @P2 LDG.E R20, desc[UR4][R10.64+0x30] ;  /* 0x000030040a142981 */ /* 0x000ee2000c1e1900 */
[----:B----4-:R-:W-:-:S03]  /*04a0*/  @P2 LOP3.LUT R3, R3, R22, RZ, 0x3c, !PT ;  /* 0x0000001603032212 */ /* 0x010fc600078e3cff */
[----:B------:R-:W4:Y:S01]  /*04b0*/  @P3 LDG.E R22, desc[UR4][R10.64+0x4c] ;  /* 0x00004c040a163981 */ /* 0x000f22000c1e1900 */
[----:B------:R-:W-:-:S04]  /*04c0*/  @P3 LOP3.LUT R15, R15, R28, RZ, 0x3c, !PT ;  /* 0x0000001c0f0f3212 */ /* 0x000fc800078e3cff */
[----:B------:R-:W-:Y:S02]  /*04d0*/  @P4 LOP3.LUT R15, R15, R26, RZ, 0x3c, !PT ;  /* 0x0000001a0f0f4212 */ /* 0x000fe400078e3cff */
[----:B------:R-:W-:Y:S01]  /*04e0*/  @P1 LOP3.LUT R2, R2, R21, RZ, 0x3c, !PT ;  /* 0x0000001502021212 */ /* 0x000fe200078e3cff */
[----:B------:R-:W4:Y:S04]  /*04f0*/  @P5 LDG.E R26, desc[UR4][R10.64+0x64] ;  /* 0x000064040a1a5981 */ /* 0x000f28000c1e1900 */
[----:B------:R-:W4:Y:S01]  /*0500*/  @P3 LDG.E R21, desc[UR4][R10.64+0x40] ;  /* 0x000040040a153981 */ /* 0x000f22000c1e1900 */
[----:B------:R-:W-:Y:S02]  /*0510*/  @P2 LOP3.LUT R4, R4, R23, RZ, 0x3c, !PT ;  /* 0x0000001704042212 */ /* 0x000fe400078e3cff */
[----:B------:R-:W-:Y:S01]  /*0520*/  @P2 LOP3.LUT R2, R2, R25, RZ, 0x3c, !PT ;  /* 0x0000001902022212 */ /* 0x000fe200078e3cff */
[----:B------:R-:W4:Y:S04]  /*0530*/  @P3 LDG.E R23, desc[UR4][R10.64+0x48] ;  /* 0x000048040a173981 */ /* 0x000f28000c1e1900 */
[----:B------:R-:W4:Y:S01]  /*0540*/  @P4 LDG.E R25, desc[UR4][R10.64+0x54] ;  /* 0x000054040a194981 */ /* 0x000f22000c1e1900 */
[----:B--2---:R-:W-:-:S03]  /*0550*/  @P1 LOP3.LUT R5, R5, R18, RZ, 0x3c, !PT ;  /* 0x0000001205051212 */ /* 0x004fc600078e3cff */
[----:B------:R-:W2:Y:S01]  /*0560*/  @P3 LDG.E R18, desc[UR4][R10.64+0x44] ;  /* 0x000044040a123981 */ /* 0x000ea2000c1e1900 */
[----:B---3--:R-:W-:-:S03]  /*0570*/  @P2 LOP3.LUT R5, R5, R20, RZ, 0x3c, !PT ;  /* 0x0000001405052212 */ /* 0x008fc600078e3cff */
[----:B------:R-:W3:Y:S01]  /*0580*/  @P4 LDG.E R20, desc[UR4][R10.64+0x58] ;  /* 0x000058040a144981 */ /* 0x000ee2000c1e1900 */
[----:B----4-:R-:W-:-:S03]  /*0590*/  @P3 LOP3.LUT R3, R3, R22, RZ, 0x3c, !PT ;  /* 0x0000001603033212 */ /* 0x010fc600078e3cff */
[----:B------:R-:W4:Y:S01]  /*05a0*/  @P4 LDG.E R22, desc[UR4][R10.64+0x60] ;  /* 0x000060040a164981 */ /* 0x000f22000c1e1900 */
[----:B------:R-:W-:Y:S02]  /*05b0*/  LOP3.LUT P0, RZ, R24, 0x80, RZ, 0xc0, !PT ;  /* 0x0000008018ff7812 */ /* 0x000fe4000780c0ff */
[----:B------:R-:W-:Y:S02]  /*05c0*/  @P5 LOP3.LUT R15, R15, R26, RZ, 0x3c, !PT ;  /* 0x0000001a0f0f5212 */ /* 0x000fe400078e3cff */
[----:B------:R-:W4:Y:S01]  /*05d0*/  @P6 LDG.E R26, desc[UR4][R10.64+0x78] ;  /* 0x000078040a1a6981 */ /* 0x000f22000c1e1900 */
[----:B------:R-:W-:-:S03]  /*05e0*/  @P3 LOP3.LUT R4, R4, R21, RZ, 0x3c, !PT ;  /* 0x0000001504043212 */ /* 0x000fc600078e3cff */
[----:B------:R-:W4:Y:S01]  /*05f0*/  @P4 LDG.E R21, desc[UR4][R10.64+0x5c] ;  /* 0x00005c040a154981 */ /* 0x000f22000c1e1900 */
[----:B------:R-:W-:-:S03]  /*0600*/  @P3 LOP3.LUT R2, R2, R23, RZ, 0x3c, !PT ;  /* 0x0000001702023212 */ /* 0x000fc600078e3cff */
[----:B------:R-:W4:Y:S01]  /*0610*/  @P5 LDG.E R23, desc[UR4][R10.64+0x68] ;  /* 0x000068040a175981 */ /* 0x000f22000c1e1900 */
[----:B------:R-:W-:-:S03]  /*0620*/  @P4 LOP3.LUT R4, R4, R25, RZ, 0x3c, !PT ;  /* 0x0000001904044212 */ /* 0x000fc600078e3cff */
[----:B------:R-:W4:Y:S01]  /*0630*/  @P5 LDG.E R25, desc[UR4][R10.64+0x70] ;  /* 0x000070040a195981 */ /* 0x000f22000c1e1900 */
[----:B--2---:R-:W-:-:S03]  /*0640*/  @P3 LOP3.LUT R5, R5, R18, RZ, 0x3c, !PT ;  /* 0x0000001205053212 */ /* 0x004fc600078e3cff */
[----:B------:R-:W2:Y:S01]  /*0650*/  @P5 LDG.E R18, desc[UR4][R10.64+0x6c] ;  /* 0x00006c040a125981 */ /* 0x000ea2000c1e1900 */
[----:B---3--:R-:W-:-:S03]  /*0660*/  @P4 LOP3.LUT R5, R5, R20, RZ, 0x3c, !PT ;  /* 0x0000001405054212 */ /* 0x008fc600078e3cff */
[----:B------:R-:W3:Y:S01]  /*0670*/  @P5 LDG.E R20, desc[UR4][R10.64+0x74] ;  /* 0x000074040a145981 */ /* 0x000ee2000c1e1900 */
[----:B----4-:R-:W-:-:S03]  /*0680*/  @P4 LOP3.LUT R3, R3, R22, RZ, 0x3c, !PT ;  /* 0x0000001603034212 */ /* 0x010fc600078e3cff */
[----:B------:R-:W4:Y:S01]  /*0690*/  @P0 LDG.E R22, desc[UR4][R10.64+0x8c] ;  /* 0x00008c040a160981 */ /* 0x000f22000c1e1900 */
[----:B------:R-:W-:-:S03]  /*06a0*/  @P6 LOP3.LUT R15, R15, R26, RZ, 0x3c, !PT ;  /* 0x0000001a0f0f6212 */ /* 0x000fc600078e3cff */
        /* <DEDUP_REMOVED lines=13> */
[----:B------:R-:W-:Y:S02]  /*0780*/  @P6 LOP3.LUT R4, R4, R27, RZ, 0x3c, !PT ;  /* 0x0000001b04046212 */ /* 0x000fe400078e3cff */
[----:B------:R-:W-:Y:S02]  /*0790*/  @P6 LOP3.LUT R2, R2, R21, RZ, 0x3c, !PT ;  /* 0x0000001502026212 */ /* 0x000fe400078e3cff */
[----:B------:R-:W-:Y:S02]  /*07a0*/  @P0 LOP3.LUT R4, R4, R23, RZ, 0x3c, !PT ;  /* 0x0000001704040212 */ /* 0x000fe400078e3cff */
[----:B------:R-:W-:Y:S02]  /*07b0*/  @P0 LOP3.LUT R2, R2, R25, RZ, 0x3c, !PT ;  /* 0x0000001902020212 */ /* 0x000fe400078e3cff */
[----:B--2---:R-:W-:Y:S02]  /*07c0*/  @P6 LOP3.LUT R5, R5, R18, RZ, 0x3c, !PT ;  /* 0x0000001205056212 */ /* 0x004fe400078e3cff */
[----:B---3--:R-:W-:-:S02]  /*07d0*/  @P6 LOP3.LUT R3, R3, R20, RZ, 0x3c, !PT ;  /* 0x0000001403036212 */ /* 0x008fc400078e3cff */
[----:B----4-:R-:W-:Y:S02]  /*07e0*/  @P0 LOP3.LUT R5, R5, R22, RZ, 0x3c, !PT ;  /* 0x0000001605050212 */ /* 0x010fe400078e3cff */
[----:B------:R-:W-:Y:S02]  /*07f0*/  @P0 LOP3.LUT R3, R3, R26, RZ, 0x3c, !PT ;  /* 0x0000001a03030212 */ /* 0x000fe400078e3cff */
[----:B------:R-:W-:-:S13]  /*0800*/  R2P PR, R24.B1, 0x7f ;  /* 0x0000007f18007804 */ /* 0x000fda0000001000 */
[----:B------:R-:W2:Y:S04]  /*0810*/  @P0 LDG.E R18, desc[UR4][R10.64+0xa0] ;  /* 0x0000a0040a120981 */ /* 0x000ea8000c1e1900 */
[----:B------:R-:W3:Y:S04]  /*0820*/  @P1 LDG.E R22, desc[UR4][R10.64+0xb4] ;  /* 0x0000b4040a161981 */ /* 0x000ee8000c1e1900 */
[----:B------:R-:W4:Y:S04]  /*0830*/  @P2 LDG.E R26, desc[UR4][R10.64+0xc8] ;  /* 0x0000c8040a1a2981 */ /* 0x000f28000c1e1900 */
[----:B------:R-:W4:Y:S04]  /*0840*/  @P3 LDG.E R28, desc[UR4][R10.64+0xdc] ;  /* 0x0000dc040a1c3981 */ /* 0x000f28000c1e1900 */
[----:B------:R-:W4:Y:S04]  /*0850*/  @P0 LDG.E R23, desc[UR4][R10.64+0xa4] ;  /* 0x0000a4040a170981 */ /* 0x000f28000c1e1900 */
[----:B------:R-:W4:Y:S04]  /*0860*/  @P0 LDG.E R20, desc[UR4][R10.64+0xa8] ;  /* 0x0000a8040a140981 */ /* 0x000f28000c1e1900 */
[----:B------:R-:W4:Y:S04]  /*0870*/  @P4 LDG.E R25, desc[UR4][R10.64+0xf0] ;  /* 0x0000f0040a194981 */ /* 0x000f28000c1e1900 */
        /* <DEDUP_REMOVED lines=21> */
[----:B------:R-:W-:Y:S02]  /*09d0*/  LOP3.LUT P0, RZ, R24, 0x8000, RZ, 0xc0, !PT ;  /* 0x0000800018ff7812 */ /* 0x000fe4000780c0ff */
[----:B----4-:R-:W-:Y:S01]  /*09e0*/  @P5 LOP3.LUT R15, R15, R26, RZ, 0x3c, !PT ;  /* 0x0000001a0f0f5212 */ /* 0x010fe200078e3cff */
[----:B------:R-:W4:Y:S04]  /*09f0*/  @P3 LDG.E R24, desc[UR4][R10.64+0xe4] ;  /* 0x0000e4040a183981 */ /* 0x000f28000c1e1900 */
[----:B------:R-:W2:Y:S01]  /*0a00*/  @P6 LDG.E R26, desc[UR4][R10.64+0x118] ;  /* 0x000118040a1a6981 */ /* 0x000ea2000c1e1900 */
        /* <DEDUP_REMOVED lines=8> */
[----:B---3--:R-:W-:-:S03]  /*0a90*/  @P2 LOP3.LUT R3, R3, R22, RZ, 0x3c, !PT ;  /* 0x0000001603032212 */ /* 0x008fc600078e3cff */
[----:B------:R-:W3:Y:S01]  /*0aa0*/  @P4 LDG.E R22, desc[UR4][R10.64+0x100] ;  /* 0x000100040a164981 */ /* 0x000ee2000c1e1900 */
[----:B--2---:R-:W-:-:S03]  /*0ab0*/  @P6 LOP3.LUT R15, R15, R26, RZ, 0x3c, !PT ;  /* 0x0000001a0f0f6212 */ /* 0x004fc600078e3cff */
[----:B------:R-:W2:Y:S01]  /*0ac0*/  @P0 LDG.E R26, desc[UR4][R10.64+0x12c] ;  /* 0x00012c040a1a0981 */ /* 0x000ea2000c1e1900 */
[----:B----4-:R-:W-:-:S03]  /*0ad0*/  @P2 LOP3.LUT R2, R2, R23, RZ, 0x3c, !PT ;  /* 0x0000001702022212 */ /* 0x010fc600078e3cff */
[----:B------:R-:W4:Y:S01]  /*0ae0*/  @P4 LDG.E R23, desc[UR4][R10.64+0xfc] ;  /* 0x0000fc040a174981 */ /* 0x000f22000c1e1900 */
[----:B------:R-:W-:-:S03]  /*0af0*/  @P2 LOP3.LUT R5, R5, R20, RZ, 0x3c, !PT ;  /* 0x0000001405052212 */ /* 0x000fc600078e3cff */
[----:B------:R-:W4:Y:S01]  /*0b00*/  @P4 LDG.E R20, desc[UR4][R10.64+0xf8] ;  /* 0x0000f8040a144981 */ /* 0x000f22000c1e1900 */
[----:B------:R-:W-:Y:S02]  /*0b10*/  @P3 LOP3.LUT R2, R2, R27, RZ, 0x3c, !PT ;  /* 0x0000001b02023212 */ /* 0x000fe400078e3cff */
[----:B------:R-:W-:Y:S01]  /*0b20*/  @P3 LOP3.LUT R4, R4, R25, RZ, 0x3c, !PT ;  /* 0x0000001904043212 */ /* 0x000fe200078e3cff */
[----:B------:R-:W4:Y:S01]  /*0b30*/  @P5 LDG.E R27, desc[UR4][R10.64+0x110] ;  /* 0x000110040a1b5981 */ /* 0x000f22000c1e1900 */
[----:B------:R-:W-:-:S03]  /*0b40*/  @P3 LOP3.LUT R5, R5, R24, RZ, 0x3c, !PT ;  /* 0x0000001805053212 */ /* 0x000fc600078e3cff */
[----:B------:R-:W4:Y:S04]  /*0b50*/  @P5 LDG.E R25, desc[UR4][R10.64+0x108] ;  /* 0x000108040a195981 */ /* 0x000f28000c1e1900 */
        /* <DEDUP_REMOVED lines=19> */
[----:B------:R-:W-:-:S05]  /*0c90*/  VIADD R19, R19, 0x10 ;  /* 0x0000001013137836 */ /* 0x000fca0000000000 */
[----:B------:R-:W-:Y:S02]  /*0ca0*/  ISETP.NE.AND P1, PT, R19, 0x20, PT ;  /* 0x000000201300780c */ /* 0x000fe40003f25270 */
[----:B------:R-:W-:Y:S02]  /*0cb0*/  @P5 LOP3.LUT R3, R3, R18, RZ, 0x3c, !PT ;  /* 0x0000001203035212 */ /* 0x000fe400078e3cff */
[----:B------:R-:W-:Y:S02]  /*0cc0*/  @P6 LOP3.LUT R4, R4, R21, RZ, 0x3c, !PT ;  /* 0x0000001504046212 */ /* 0x000fe400078e3cff */
[----:B---3--:R-:W-:-:S04]  /*0cd0*/  @P6 LOP3.LUT R3, R3, R22, RZ, 0x3c, !PT ;  /* 0x0000001603036212 */ /* 0x008fc800078e3cff */
[----:B--2---:R-:W-:Y:S02]  /*0ce0*/  @P0 LOP3.LUT R3, R3, R26, RZ, 0x3c, !PT ;  /* 0x0000001a03030212 */ /* 0x004fe400078e3cff */
[----:B----4-:R-:W-:Y:S02]  /*0cf0*/  @P6 LOP3.LUT R2, R2, R23, RZ, 0x3c, !PT ;  /* 0x0000001702026212 */ /* 0x010fe400078e3cff */
[----:B------:R-:W-:Y:S02]  /*0d00*/  @P6 LOP3.LUT R5, R5, R20, RZ, 0x3c, !PT ;  /* 0x0000001405056212 */ /* 0x000fe400078e3cff */
[----:B------:R-:W-:Y:S02]  /*0d10*/  @P0 LOP3.LUT R2, R2, R27, RZ, 0x3c, !PT ;  /* 0x0000001b02020212 */ /* 0x000fe400078e3cff */
[----:B------:R-:W-:Y:S02]  /*0d20*/  @P0 LOP3.LUT R4, R4, R25, RZ, 0x3c, !PT ;  /* 0x0000001904040212 */ /* 0x000fe400078e3cff */
[----:B------:R-:W-:Y:S01]  /*0d30*/  @P0 LOP3.LUT R5, R5, R24, RZ, 0x3c, !PT ;  /* 0x0000001805050212 */ /* 0x000fe200078e3cff */
[----:B------:R-:W-:Y:S06]  /*0d40*/  @P1 BRA `(.L_x_5) ;  /* 0xfffffff400481947 */ /* 0x000fec000383ffff */
[----:B------:R-:W-:-:S05]  /*0d50*/  VIADD R17, R17, 0x1 ;  /* 0x0000000111117836 */ /* 0x000fca0000000000 */
[----:B------:R-:W-:-:S13]  /*0d60*/  ISETP.NE.AND P0, PT, R17, 0x5, PT ;  /* 0x000000051100780c */ /* 0x000fda0003f05270 */
[----:B------:R-:W-:Y:S05]  /*0d70*/  @P0 BRA `(.L_x_6) ;  /* 0xfffffff400300947 */ /* 0x000fea000383ffff */
[----:B------:R1:W-:Y:S01]  /*0d80*/  STG.E.64 desc[UR4][R6.64+0x8], R4 ;  /* 0x0000080406007986 */ /* 0x0003e2000c101b04 */
[----:B------:R-:W-:Y:S01]  /*0d90*/  VIADD R14, R14, 0x1 ;  /* 0x000000010e0e7836 */ /* 0x000fe20000000000 */
[----:B------:R-:W-:Y:S02]  /*0da0*/  LOP3.LUT R11, R0, 0x3, RZ, 0xc0, !PT ;  /* 0x00000003000b7812 */ /* 0x000fe400078ec0ff */
[----:B------:R1:W-:Y:S02]  /*0db0*/  STG.E.64 desc[UR4][R6.64+0x10], R2 ;  /* 0x0000100206007986 */ /* 0x0003e4000c101b04 */
[----:B------:R-:W-:Y:S02]  /*0dc0*/  ISETP.GE.U32.AND P0, PT, R14, R11, PT ;  /* 0x0000000b0e00720c */ /* 0x000fe40003f06070 */
[----:B------:R1:W-:Y:S11]  /*0dd0*/  STG.E desc[UR4][R6.64+0x4], R15 ;  /* 0x0000040f06007986 */ /* 0x0003f6000c101904 */
[----:B------:R-:W-:Y:S05]  /*0de0*/  @!P0 BRA `(.L_x_7) ;  /* 0xfffffff400048947 */ /* 0x000fea000383ffff */
.L_x_4:
[----:B------:R-:W-:Y:S05]  /*0df0*/  BSYNC.RECONVERGENT B1 ;  /* 0x0000000000017941 */ /* 0x000fea0003800200 */
.L_x_3:
[----:B------:R-:W-:Y:S01]  /*0e00*/  ISETP.GT.U32.AND P0, PT, R0, 0x3, PT ;  /* 0x000000030000780c */ /* 0x000fe20003f04070 */
[----:B------:R-:W-:Y:S01]  /*0e10*/  VIADD R12, R12, 0x1 ;  /* 0x000000010c0c7836 */ /* 0x000fe20000000000 */
[--C-:B------:R-:W-:Y:S02]  /*0e20*/  SHF.R.U64 R0, R0, 0x2, R13.reuse ;  /* 0x0000000200007819 */ /* 0x100fe4000000120d */
[----:B------:R-:W-:Y:S02]  /*0e30*/  ISETP.GT.U32.AND.EX P0, PT, R13, RZ, PT, P0 ;  /* 0x000000ff0d00720c */ /* 0x000fe40003f04100 */
[----:B------:R-:W-:-:S11]  /*0e40*/  SHF.R.U32.HI R13, RZ, 0x2, R13 ;  /* 0x00000002ff0d7819 */ /* 0x000fd6000001160d */
[----:B------:R-:W-:Y:S05]  /*0e50*/  @P0 BRA `(.L_x_8) ;  /* 0xfffffff000c80947 */ /* 0x000fea000383ffff */
.L_x_2:
[----:B------:R-:W-:Y:S05]  /*0e60*/  BSYNC.RECONVERGENT B0 ;  /* 0x0000000000007941 */ /* 0x000fea0003800200 */
.L_x_1:
[----:B------:R-:W-:Y:S04]  /*0e70*/  STG.E.64 desc[UR4][R6.64+0x18], RZ ;  /* 0x000018ff06007986 */ /* 0x000fe8000c101b04 */
[----:B------:R-:W-:Y:S04]  /*0e80*/  STG.E desc[UR4][R6.64+0x20], RZ ;  /* 0x000020ff06007986 */ /* 0x000fe8000c101904 */
[----:B------:R-:W-:Y:S01]  /*0e90*/  STG.E.64 desc[UR4][R6.64+0x28], RZ ;  /* 0x000028ff06007986 */ /* 0x000fe2000c101b04 */
[----:B------:R-:W-:Y:S05]  /*0ea0*/  EXIT ;  /* 0x000000000000794d */ /* 0x000fea0003800000 */
.L_x_9:
        /* <DEDUP_REMOVED lines=13> */
.L_x_11:


//--------------------- .nv.global.init           --------------------------
	.section	.nv.global.init,"aw",@progbits
	.align	4
.nv.global.init:
	.type		mrg32k3aM1SubSeq,@object
	.size		mrg32k3aM1SubSeq,(mrg32k3aM2SubSeq - mrg32k3aM1SubSeq)
mrg32k3aM1SubSeq:
        /*0000*/ 	.byte	0x0b, 0xcc, 0xee, 0x04, 0x73, 0x29, 0x8b, 0x6f, 0xf6, 0x53, 0x03, 0xf6, 0x23, 0xf6, 0xea, 0xda
        /* <DEDUP_REMOVED lines=125> */
	.type		mrg32k3aM2SubSeq,@object
	.size		mrg32k3aM2SubSeq,(mrg32k3aM1 - mrg32k3aM2SubSeq)
mrg32k3aM2SubSeq:
        /* <DEDUP_REMOVED lines=126> */
	.type		mrg32k3aM1,@object
	.size		mrg32k3aM1,(mrg32k3aM1Seq - mrg32k3aM1)
mrg32k3aM1:
        /* <DEDUP_REMOVED lines=144> */
	.type		mrg32k3aM1Seq,@object
	.size		mrg32k3aM1Seq,(mrg32k3aM2 - mrg32k3aM1Seq)
mrg32k3aM1Seq:
        /* <DEDUP_REMOVED lines=144> */
	.type		mrg32k3aM2,@object
	.size		mrg32k3aM2,(mrg32k3aM2Seq - mrg32k3aM2)
mrg32k3aM2:
        /* <DEDUP_REMOVED lines=144> */
	.type		mrg32k3aM2Seq,@object
	.size		mrg32k3aM2Seq,(precalc_xorwow_matrix - mrg32k3aM2Seq)
mrg32k3aM2Seq:
        /* <DEDUP_REMOVED lines=144> */
	.type		precalc_xorwow_matrix,@object
	.size		precalc_xorwow_matrix,(precalc_xorwow_offset_matrix - precalc_xorwow_matrix)
precalc_xorwow_matrix:
        /* <DEDUP_REMOVED lines=6400> */
	.type		precalc_xorwow_offset_matrix,@object
	.size		precalc_xorwow_offset_matrix,(.L_1 - precalc_xorwow_offset_matrix)
precalc_xorwow_offset_matrix:
        /* <DEDUP_REMOVED lines=6400> */
.L_1:


//--------------------- .nv.shared.reserved.0     --------------------------
	.section	.nv.shared.reserved.0,"aw",@nobits
	.weak		__nv_reservedSMEM_offset_0_alias
	.size		__nv_reservedSMEM_offset_0_alias, 0, 64
	.other		__nv_reservedSMEM_offset_0_alias,@"STO_CUDA_RESERVED_SHARED STV_DEFAULT"
__nv_reservedSMEM_offset_0_alias:
	.zero		0
	.zero		64


//--------------------- .nv.constant0._Z6randomP17curandStateXORWOWPf --------------------------
	.section	.nv.constant0._Z6randomP17curandStateXORWOWPf,"a",@progbits
	.sectionflags	@""
	.align	4
.nv.constant0._Z6randomP17curandStateXORWOWPf:
	.zero		912


//--------------------- .nv.constant0._Z4initjP17curandStateXORWOW --------------------------
	.section	.nv.constant0._Z4initjP17curandStateXORWOW,"a",@progbits
	.sectionflags	@""
	.align	4
.nv.constant0._Z4initjP17curandStateXORWOW:
	.zero		912


//--------------------- SYMBOLS --------------------------

	.type		.nv.reservedSmem.offset0,@object
	.size		.nv.reservedSmem.offset0,0x4
